//
// Generated by NVIDIA NVVM Compiler
//
// Compiler Build ID: CL-36424714
// Cuda compilation tools, release 13.0, V13.0.88
// Based on NVVM 20.0.0
//

.version 9.0
.target sm_100
.address_size 64

	// .globl	_Z13iterateKernelidddPi

.visible .entry _Z13iterateKernelidddPi(
	.param .u32 _Z13iterateKernelidddPi_param_0,
	.param .f64 _Z13iterateKernelidddPi_param_1,
	.param .f64 _Z13iterateKernelidddPi_param_2,
	.param .f64 _Z13iterateKernelidddPi_param_3,
	.param .u64 .ptr .align 1 _Z13iterateKernelidddPi_param_4
)
{
	.reg .pred 	%p<7>;
	.reg .b32 	%r<30>;
	.reg .b64 	%rd<7>;
	.reg .b64 	%fd<36>;

	ld.param.u32 	%r13, [_Z13iterateKernelidddPi_param_0];
	ld.param.f64 	%fd11, [_Z13iterateKernelidddPi_param_1];
	ld.param.f64 	%fd12, [_Z13iterateKernelidddPi_param_2];
	ld.param.f64 	%fd13, [_Z13iterateKernelidddPi_param_3];
	ld.param.u64 	%rd2, [_Z13iterateKernelidddPi_param_4];
	cvta.to.global.u64 	%rd1, %rd2;
	mov.u32 	%r14, %ctaid.x;
	mov.u32 	%r15, %ntid.x;
	mov.u32 	%r16, %tid.x;
	mad.lo.s32 	%r26, %r14, %r15, %r16;
	mov.u32 	%r17, %nctaid.x;
	mul.lo.s32 	%r2, %r15, %r17;
	setp.gt.s32 	%p1, %r26, 359999;
	@%p1 bra 	$L__BB0_9;
	setp.gt.s32 	%p2, %r13, 0;
	@%p2 bra 	$L__BB0_2;
	bra.uni 	$L__BB0_8;
$L__BB0_2:
	mov.f64 	%fd14, 0d4000000000000000;
	div.rn.f64 	%fd1, %fd14, %fd13;
	cvt.rn.f64.s32 	%fd2, %r13;
$L__BB0_3:
	mul.hi.s32 	%r20, %r26, 458129845;
	shr.u32 	%r21, %r20, 31;
	shr.s32 	%r22, %r20, 6;
	add.s32 	%r4, %r22, %r21;
	mul.lo.s32 	%r23, %r4, 600;
	sub.s32 	%r5, %r26, %r23;
	cvt.rn.f64.s32 	%fd15, %r4;
	div.rn.f64 	%fd16, %fd15, 0d4082C00000000000;
	add.f64 	%fd17, %fd16, %fd16;
	mov.f64 	%fd18, 0d3FF0000000000000;
	sub.f64 	%fd19, %fd18, %fd17;
	mul.f64 	%fd20, %fd1, %fd19;
	sub.f64 	%fd3, %fd11, %fd20;
	cvt.rn.f64.s32 	%fd21, %r5;
	div.rn.f64 	%fd22, %fd21, 0d4082C00000000000;
	add.f64 	%fd23, %fd22, %fd22;
	sub.f64 	%fd24, %fd18, %fd23;
	mul.f64 	%fd25, %fd1, %fd24;
	sub.f64 	%fd4, %fd12, %fd25;
	mov.b32 	%r27, 0;
	mov.f64 	%fd34, %fd4;
	mov.f64 	%fd35, %fd3;
$L__BB0_4:
	mul.f64 	%fd7, %fd35, %fd35;
	mul.f64 	%fd8, %fd34, %fd34;
	add.f64 	%fd26, %fd7, %fd8;
	setp.gt.f64 	%p4, %fd26, 0d4010000000000000;
	@%p4 bra 	$L__BB0_6;
	sub.f64 	%fd27, %fd7, %fd8;
	add.f64 	%fd9, %fd3, %fd27;
	add.f64 	%fd28, %fd35, %fd35;
	fma.rn.f64 	%fd34, %fd28, %fd34, %fd4;
	add.s32 	%r27, %r27, 1;
	setp.eq.s32 	%p5, %r27, %r13;
	mov.b32 	%r28, 0;
	mov.f64 	%fd35, %fd9;
	@%p5 bra 	$L__BB0_7;
	bra.uni 	$L__BB0_4;
$L__BB0_6:
	cvt.rn.f64.u32 	%fd29, %r27;
	div.rn.f64 	%fd30, %fd29, %fd2;
	mov.f64 	%fd31, 0d3FF0000000000000;
	sub.f64 	%fd32, %fd31, %fd30;
	mul.f64 	%fd33, %fd32, 0d406FE00000000000;
	cvt.rzi.s32.f64 	%r28, %fd33;
$L__BB0_7:
	mad.lo.s32 	%r25, %r4, 600, %r5;
	mul.wide.s32 	%rd5, %r25, 4;
	add.s64 	%rd6, %rd1, %rd5;
	st.global.u32 	[%rd6], %r28;
	add.s32 	%r26, %r26, %r2;
	setp.lt.s32 	%p6, %r26, 360000;
	@%p6 bra 	$L__BB0_3;
	bra.uni 	$L__BB0_9;
$L__BB0_8:
	mul.wide.s32 	%rd3, %r26, 4;
	add.s64 	%rd4, %rd1, %rd3;
	mov.b32 	%r18, 0;
	st.global.u32 	[%rd4], %r18;
	add.s32 	%r26, %r26, %r2;
	setp.lt.s32 	%p3, %r26, 360000;
	@%p3 bra 	$L__BB0_8;
$L__BB0_9:
	ret;

}


// ===== COMPILED SASS (sm_100) =====

	.target	sm_100

	.elftype	@"ET_EXEC"


//--------------------- .note.nv.tkinfo           --------------------------
	.section	.note.nv.tkinfo,"",@"SHT_NOTE"
	.sectionflags	@"SHF_NOTE_NV_TKINFO"
	.tkinfo
        /*0018*/ 	.word	0x00000002
        /*0030*/ 	.string	""
        /*0030*/ 	.string	"ptxas"
        /*0030*/ 	.string	"Cuda compilation tools, release 13.0, V13.0.88"
        /*0030*/ 	.string	"Build cuda_13.0.r13.0/compiler.36424714_0"
        /*0030*/ 	.string	"-arch sm_100 -m 64 "



//--------------------- .note.nv.cuinfo           --------------------------
	.section	.note.nv.cuinfo,"",@"SHT_NOTE"
	.sectionflags	@"SHF_NOTE_NV_CUINFO"
        /*0018*/ 	.short	0x0002
        /*001a*/ 	.short	0x0064
        /*001c*/ 	.short	0x0082
	.zero		2


//--------------------- .nv.info                  --------------------------
	.section	.nv.info,"",@"SHT_CUDA_INFO"
	.align	4


	//----- nvinfo : EIATTR_REGCOUNT
	.align		4
        /*0000*/ 	.byte	0x04, 0x2f
        /*0002*/ 	.short	(.L_1 - .L_0)
	.align		4
.L_0:
        /*0004*/ 	.word	index@(_Z13iterateKernelidddPi)
        /*0008*/ 	.word	0x00000020


	//----- nvinfo : EIATTR_FRAME_SIZE
	.align		4
.L_1:
        /*000c*/ 	.byte	0x04, 0x11
        /*000e*/ 	.short	(.L_3 - .L_2)
	.align		4
.L_2:
        /*0010*/ 	.word	index@($__internal_0_$__cuda_sm20_div_rn_f64_full)
        /*0014*/ 	.word	0x00000000


	//----- nvinfo : EIATTR_FRAME_SIZE
	.align		4
.L_3:
        /*0018*/ 	.byte	0x04, 0x11
        /*001a*/ 	.short	(.L_5 - .L_4)
	.align		4
.L_4:
        /*001c*/ 	.word	index@(_Z13iterateKernelidddPi)
        /*0020*/ 	.word	0x00000000


	//----- nvinfo : EIATTR_MIN_STACK_SIZE
	.align		4
.L_5:
        /*0024*/ 	.byte	0x04, 0x12
        /*0026*/ 	.short	(.L_7 - .L_6)
	.align		4
.L_6:
        /*0028*/ 	.word	index@(_Z13iterateKernelidddPi)
        /*002c*/ 	.word	0x00000000
.L_7:


//--------------------- .nv.compat                --------------------------
	.section	.nv.compat,"",@"SHT_CUDA_COMPAT_INFO"
	.align	4
        /*0000*/ 	.byte	0x02, 0x09, 0x00, 0x00, 0x02, 0x02, 0x01, 0x00, 0x02, 0x05, 0x05, 0x00, 0x03, 0x07, 0x01, 0x01
        /*0010*/ 	.byte	0x02, 0x03, 0x00, 0x00, 0x02, 0x06, 0x01, 0x00, 0x04, 0x0b, 0x08, 0x00, 0x01, 0x00, 0x00, 0x00
        /*0020*/ 	.byte	0x00, 0x00, 0x00, 0x00


//--------------------- .nv.info._Z13iterateKernelidddPi --------------------------
	.section	.nv.info._Z13iterateKernelidddPi,"",@"SHT_CUDA_INFO"
	.sectionflags	@""
	.align	4


	//----- nvinfo : EIATTR_CUDA_API_VERSION
	.align		4
        /*0000*/ 	.byte	0x04, 0x37
        /*0002*/ 	.short	(.L_9 - .L_8)
.L_8:
        /*0004*/ 	.word	0x00000082


	//----- nvinfo : EIATTR_KPARAM_INFO
	.align		4
.L_9:
        /*0008*/ 	.byte	0x04, 0x17
        /*000a*/ 	.short	(.L_11 - .L_10)
.L_10:
        /*000c*/ 	.word	0x00000000
        /*0010*/ 	.short	0x0004
        /*0012*/ 	.short	0x0020
        /*0014*/ 	.byte	0x00, 0xf5, 0x21, 0x00


	//----- nvinfo : EIATTR_KPARAM_INFO
	.align		4
.L_11:
        /*0018*/ 	.byte	0x04, 0x17
        /*001a*/ 	.short	(.L_13 - .L_12)
.L_12:
        /*001c*/ 	.word	0x00000000
        /*0020*/ 	.short	0x0003
        /*0022*/ 	.short	0x0018
        /*0024*/ 	.byte	0x00, 0xf0, 0x21, 0x00


	//----- nvinfo : EIATTR_KPARAM_INFO
	.align		4
.L_13:
        /*0028*/ 	.byte	0x04, 0x17
        /*002a*/ 	.short	(.L_15 - .L_14)
.L_14:
        /*002c*/ 	.word	0x00000000
        /*0030*/ 	.short	0x0002
        /*0032*/ 	.short	0x0010
        /*0034*/ 	.byte	0x00, 0xf0, 0x21, 0x00


	//----- nvinfo : EIATTR_KPARAM_INFO
	.align		4
.L_15:
        /*0038*/ 	.byte	0x04, 0x17
        /*003a*/ 	.short	(.L_17 - .L_16)
.L_16:
        /*003c*/ 	.word	0x00000000
        /*0040*/ 	.short	0x0001
        /*0042*/ 	.short	0x0008
        /*0044*/ 	.byte	0x00, 0xf0, 0x21, 0x00


	//----- nvinfo : EIATTR_KPARAM_INFO
	.align		4
.L_17:
        /*0048*/ 	.byte	0x04, 0x17
        /*004a*/ 	.short	(.L_19 - .L_18)
.L_18:
        /*004c*/ 	.word	0x00000000
        /*0050*/ 	.short	0x0000
        /*0052*/ 	.short	0x0000
        /*0054*/ 	.byte	0x00, 0xf0, 0x11, 0x00


	//----- nvinfo : EIATTR_SPARSE_MMA_MASK
	.align		4
.L_19:
        /*0058*/ 	.byte	0x03, 0x50
        /*005a*/ 	.short	0x0000


	//----- nvinfo : EIATTR_MAXREG_COUNT
	.align		4
        /*005c*/ 	.byte	0x03, 0x1b
        /*005e*/ 	.short	0x00ff


	//----- nvinfo : EIATTR_MERCURY_ISA_VERSION
	.align		4
        /*0060*/ 	.byte	0x03, 0x5f
        /*0062*/ 	.short	0x0101


	//----- nvinfo : EIATTR_VRC_CTA_INIT_COUNT
	.align		4
        /*0064*/ 	.byte	0x02, 0x4a
	.zero		1
	.zero		1


	//----- nvinfo : EIATTR_EXIT_INSTR_OFFSETS
	.align		4
        /*0068*/ 	.byte	0x04, 0x1c
        /*006a*/ 	.short	(.L_21 - .L_20)


	//   ....[0]....
.L_20:
        /*006c*/ 	.word	0x00000080


	//   ....[1]....
        /*0070*/ 	.word	0x00000130


	//   ....[2]....
        /*0074*/ 	.word	0x00000a90


	//----- nvinfo : EIATTR_CRS_STACK_SIZE
	.align		4
.L_21:
        /*0078*/ 	.byte	0x04, 0x1e
        /*007a*/ 	.short	(.L_23 - .L_22)
.L_22:
        /*007c*/ 	.word	0x00000000


	//----- nvinfo : EIATTR_CBANK_PARAM_SIZE
	.align		4
.L_23:
        /*0080*/ 	.byte	0x03, 0x19
        /*0082*/ 	.short	0x0028


	//----- nvinfo : EIATTR_PARAM_CBANK
	.align		4
        /*0084*/ 	.byte	0x04, 0x0a
        /*0086*/ 	.short	(.L_25 - .L_24)
	.align		4
.L_24:
        /*0088*/ 	.word	index@(.nv.constant0._Z13iterateKernelidddPi)
        /*008c*/ 	.short	0x0380
        /*008e*/ 	.short	0x0028


	//----- nvinfo : EIATTR_SW_WAR
	.align		4
.L_25:
        /*0090*/ 	.byte	0x04, 0x36
        /*0092*/ 	.short	(.L_27 - .L_26)
.L_26:
        /*0094*/ 	.word	0x00000008
.L_27:


//--------------------- .nv.callgraph             --------------------------
	.section	.nv.callgraph,"",@"SHT_CUDA_CALLGRAPH"
	.align	4
	.sectionentsize	8
	.align		4
        /*0000*/ 	.word	0x00000000
	.align		4
        /*0004*/ 	.word	0xffffffff
	.align		4
        /*0008*/ 	.word	0x00000000
	.align		4
        /*000c*/ 	.word	0xfffffffe
	.align		4
        /*0010*/ 	.word	0x00000000
	.align		4
        /*0014*/ 	.word	0xfffffffd
	.align		4
        /*0018*/ 	.word	0x00000000
	.align		4
        /*001c*/ 	.word	0xfffffffc


//--------------------- .text._Z13iterateKernelidddPi --------------------------
	.section	.text._Z13iterateKernelidddPi,"ax",@progbits
	.align	128
        .global         _Z13iterateKernelidddPi
        .type           _Z13iterateKernelidddPi,@function
        .size           _Z13iterateKernelidddPi,(.L_x_20 - _Z13iterateKernelidddPi)
        .other          _Z13iterateKernelidddPi,@"STO_CUDA_ENTRY STV_DEFAULT"
_Z13iterateKernelidddPi:
.text._Z13iterateKernelidddPi:
[----:B------:R-:W-:Y:S01]  /*0000*/  LDC R1, c[0x0][0x37c] ;  /* 0x0000df00ff017b82 */ /* 0x000fe20000000800 */
[----:B------:R-:W0:Y:S07]  /*0010*/  S2R R5, SR_TID.X ;  /* 0x0000000000057919 */ /* 0x000e2e0000002100 */
[----:B------:R-:W0:Y:S08]  /*0020*/  S2UR UR4, SR_CTAID.X ;  /* 0x00000000000479c3 */ /* 0x000e300000002500 */
[----:B------:R-:W0:Y:S01]  /*0030*/  LDC R4, c[0x0][0x360] ;  /* 0x0000d800ff047b82 */ /* 0x000e220000000800 */
[----:B------:R-:W1:Y:S01]  /*0040*/  LDCU UR5, c[0x0][0x370] ;  /* 0x00006e00ff0577ac */ /* 0x000e620008000800 */
[----:B0-----:R-:W-:-:S02]  /*0050*/  IMAD R5, R4, UR4, R5 ;  /* 0x0000000404057c24 */ /* 0x001fc4000f8e0205 */
[----:B-1----:R-:W-:-:S03]  /*0060*/  IMAD R4, R4, UR5, RZ ;  /* 0x0000000504047c24 */ /* 0x002fc6000f8e02ff */
[----:B------:R-:W-:-:S13]  /*0070*/  ISETP.GT.AND P0, PT, R5, 0x57e3f, PT ;  /* 0x00057e3f0500780c */ /* 0x000fda0003f04270 */
[----:B------:R-:W-:Y:S05]  /*0080*/  @P0 EXIT ;  /* 0x000000000000094d */ /* 0x000fea0003800000 */
[----:B------:R-:W0:Y:S01]  /*0090*/  LDCU UR6, c[0x0][0x380] ;  /* 0x00007000ff0677ac */ /* 0x000e220008000800 */
[----:B------:R-:W1:Y:S01]  /*00a0*/  LDCU.64 UR4, c[0x0][0x358] ;  /* 0x00006b00ff0477ac */ /* 0x000e620008000a00 */
[----:B0-----:R-:W-:-:S09]  /*00b0*/  UISETP.GT.AND UP0, UPT, UR6, URZ, UPT ;  /* 0x000000ff0600728c */ /* 0x001fd2000bf04270 */
[----:B-1----:R-:W-:Y:S05]  /*00c0*/  BRA.U UP0, `(.L_x_0) ;  /* 0x00000001001c7547 */ /* 0x002fea000b800000 */
[----:B------:R-:W0:Y:S02]  /*00d0*/  LDC.64 R6, c[0x0][0x3a0] ;  /* 0x0000e800ff067b82 */ /* 0x000e240000000a00 */
.L_x_1:
[----:B0-----:R-:W-:-:S04]  /*00e0*/  IMAD.WIDE R2, R5, 0x4, R6 ;  /* 0x0000000405027825 */ /* 0x001fc800078e0206 */
[----:B------:R-:W-:Y:S01]  /*00f0*/  IMAD.IADD R5, R4, 0x1, R5 ;  /* 0x0000000104057824 */ /* 0x000fe200078e0205 */
[----:B------:R1:W-:Y:S04]  /*0100*/  STG.E desc[UR4][R2.64], RZ ;  /* 0x000000ff02007986 */ /* 0x0003e8000c101904 */
[----:B------:R-:W-:-:S13]  /*0110*/  ISETP.GE.AND P0, PT, R5, 0x57e40, PT ;  /* 0x00057e400500780c */ /* 0x000fda0003f06270 */
[----:B-1----:R-:W-:Y:S05]  /*0120*/  @!P0 BRA `(.L_x_1) ;  /* 0xfffffffc00ec8947 */ /* 0x002fea000383ffff */
[----:B------:R-:W-:Y:S05]  /*0130*/  EXIT ;  /* 0x000000000000794d */ /* 0x000fea0003800000 */
.L_x_0:
[----:B------:R-:W0:Y:S01]  /*0140*/  LDCU UR6, c[0x0][0x39c] ;  /* 0x00007380ff0677ac */ /* 0x000e220008000800 */
[----:B------:R-:W1:Y:S01]  /*0150*/  LDC.64 R8, c[0x0][0x398] ;  /* 0x0000e600ff087b82 */ /* 0x000e620000000a00 */
[----:B------:R-:W-:Y:S01]  /*0160*/  IMAD.MOV.U32 R2, RZ, RZ, 0x1 ;  /* 0x00000001ff027424 */ /* 0x000fe200078e00ff */
[----:B0-----:R-:W1:Y:S05]  /*0170*/  MUFU.RCP64H R3, UR6 ;  /* 0x0000000600037d08 */ /* 0x001e6a0008001800 */
[----:B-1----:R-:W-:-:S08]  /*0180*/  DFMA R6, R2, -R8, 1 ;  /* 0x3ff000000206742b */ /* 0x002fd00000000808 */
[----:B------:R-:W-:-:S08]  /*0190*/  DFMA R6, R6, R6, R6 ;  /* 0x000000060606722b */ /* 0x000fd00000000006 */
[----:B------:R-:W-:-:S08]  /*01a0*/  DFMA R6, R2, R6, R2 ;  /* 0x000000060206722b */ /* 0x000fd00000000002 */
[----:B------:R-:W-:-:S08]  /*01b0*/  DFMA R2, R6, -R8, 1 ;  /* 0x3ff000000602742b */ /* 0x000fd00000000808 */
[----:B------:R-:W-:-:S08]  /*01c0*/  DFMA R2, R6, R2, R6 ;  /* 0x000000020602722b */ /* 0x000fd00000000006 */
[----:B------:R-:W-:-:S08]  /*01d0*/  DMUL R6, R2, 2 ;  /* 0x4000000002067828 */ /* 0x000fd00000000000 */
[----:B------:R-:W-:-:S08]  /*01e0*/  DFMA R8, R6, -R8, 2 ;  /* 0x400000000608742b */ /* 0x000fd00000000808 */
[----:B------:R-:W-:-:S10]  /*01f0*/  DFMA R2, R2, R8, R6 ;  /* 0x000000080202722b */ /* 0x000fd40000000006 */
[----:B------:R-:W-:-:S05]  /*0200*/  FFMA R0, RZ, UR6, R3 ;  /* 0x00000006ff007c23 */ /* 0x000fca0008000003 */
[----:B------:R-:W-:-:S13]  /*0210*/  FSETP.GT.AND P0, PT, |R0|, 1.469367938527859385e-39, PT ;  /* 0x001000000000780b */ /* 0x000fda0003f04200 */
[----:B------:R-:W-:Y:S05]  /*0220*/  @P0 BRA `(.L_x_2) ;  /* 0x0000000000240947 */ /* 0x000fea0003800000 */
[----:B------:R-:W0:Y:S01]  /*0230*/  LDCU.64 UR6, c[0x0][0x398] ;  /* 0x00007300ff0677ac */ /* 0x000e220008000a00 */
[----:B------:R-:W-:Y:S01]  /*0240*/  IMAD.MOV.U32 R12, RZ, RZ, RZ ;  /* 0x000000ffff0c7224 */ /* 0x000fe200078e00ff */
[----:B------:R-:W-:Y:S01]  /*0250*/  MOV R0, 0x2a0 ;  /* 0x000002a000007802 */ /* 0x000fe20000000f00 */
[----:B------:R-:W-:Y:S02]  /*0260*/  IMAD.MOV.U32 R13, RZ, RZ, 0x40000000 ;  /* 0x40000000ff0d7424 */ /* 0x000fe400078e00ff */
[----:B0-----:R-:W-:Y:S02]  /*0270*/  IMAD.U32 R16, RZ, RZ, UR6 ;  /* 0x00000006ff107e24 */ /* 0x001fe4000f8e00ff */
[----:B------:R-:W-:-:S07]  /*0280*/  IMAD.U32 R17, RZ, RZ, UR7 ;  /* 0x00000007ff117e24 */ /* 0x000fce000f8e00ff */
[----:B------:R-:W-:Y:S05]  /*0290*/  CALL.REL.NOINC `($__internal_0_$__cuda_sm20_div_rn_f64_full) ;  /* 0x0000000800007944 */ /* 0x000fea0003c00000 */
[----:B------:R-:W-:Y:S01]  /*02a0*/  MOV R2, R20 ;  /* 0x0000001400027202 */ /* 0x000fe20000000f00 */
[----:B------:R-:W-:-:S07]  /*02b0*/  IMAD.MOV.U32 R3, RZ, RZ, R21 ;  /* 0x000000ffff037224 */ /* 0x000fce00078e0015 */
.L_x_2:
[----:B------:R-:W0:Y:S02]  /*02c0*/  LDCU UR6, c[0x0][0x380] ;  /* 0x00007000ff0677ac */ /* 0x000e240008000800 */
[----:B0-----:R-:W0:Y:S02]  /*02d0*/  I2F.F64 R8, UR6 ;  /* 0x0000000600087d12 */ /* 0x001e240008201c00 */
.L_x_13:
[----:B-1----:R-:W1:Y:S01]  /*02e0*/  MUFU.RCP64H R7, 600 ;  /* 0x4082c00000077908 */ /* 0x002e620000001800 */
[----:B------:R-:W-:Y:S01]  /*02f0*/  IMAD.MOV.U32 R14, RZ, RZ, 0x0 ;  /* 0x00000000ff0e7424 */ /* 0x000fe200078e00ff */
[----:B------:R-:W-:Y:S01]  /*0300*/  BSSY.RECONVERGENT B0, `(.L_x_3) ;  /* 0x000001c000007945 */ /* 0x000fe20003800200 */
[----:B------:R-:W-:Y:S02]  /*0310*/  IMAD.MOV.U32 R15, RZ, RZ, 0x4082c000 ;  /* 0x4082c000ff0f7424 */ /* 0x000fe400078e00ff */
[----:B------:R-:W-:Y:S02]  /*0320*/  IMAD.MOV.U32 R6, RZ, RZ, 0x1 ;  /* 0x00000001ff067424 */ /* 0x000fe400078e00ff */
[----:B------:R-:W-:-:S04]  /*0330*/  IMAD.HI R0, R5, 0x1b4e81b5, RZ ;  /* 0x1b4e81b505007827 */ /* 0x000fc800078e02ff */
[----:B-1----:R-:W-:-:S08]  /*0340*/  DFMA R10, R6, -R14, 1 ;  /* 0x3ff00000060a742b */ /* 0x002fd0000000080e */
[----:B------:R-:W-:-:S08]  /*0350*/  DFMA R10, R10, R10, R10 ;  /* 0x0000000a0a0a722b */ /* 0x000fd0000000000a */
[----:B------:R-:W-:Y:S01]  /*0360*/  DFMA R10, R6, R10, R6 ;  /* 0x0000000a060a722b */ /* 0x000fe20000000006 */
[----:B------:R-:W-:-:S04]  /*0370*/  SHF.R.U32.HI R7, RZ, 0x1f, R0 ;  /* 0x0000001fff077819 */ /* 0x000fc80000011600 */
[----:B------:R-:W-:-:S03]  /*0380*/  LEA.HI.SX32 R6, R0, R7, 0x1a ;  /* 0x0000000700067211 */ /* 0x000fc600078fd2ff */
[----:B------:R-:W-:Y:S01]  /*0390*/  DFMA R14, R10, -R14, 1 ;  /* 0x3ff000000a0e742b */ /* 0x000fe2000000080e */
[----:B------:R-:W1:Y:S01]  /*03a0*/  I2F.F64 R12, R6 ;  /* 0x00000006000c7312 */ /* 0x000e620000201c00 */
[--C-:B------:R-:W-:Y:S02]  /*03b0*/  IMAD R7, R6, -0x258, R5.reuse ;  /* 0xfffffda806077824 */ /* 0x100fe400078e0205 */
[----:B------:R-:W-:-:S04]  /*03c0*/  IMAD.IADD R5, R4, 0x1, R5 ;  /* 0x0000000104057824 */ /* 0x000fc800078e0205 */
[----:B------:R-:W-:Y:S01]  /*03d0*/  DFMA R10, R10, R14, R10 ;  /* 0x0000000e0a0a722b */ /* 0x000fe2000000000a */
[----:B------:R-:W-:-:S07]  /*03e0*/  ISETP.GE.AND P1, PT, R5, 0x57e40, PT ;  /* 0x00057e400500780c */ /* 0x000fce0003f26270 */
[----:B-1----:R-:W-:Y:S01]  /*03f0*/  DMUL R14, R12, R10 ;  /* 0x0000000a0c0e7228 */ /* 0x002fe20000000000 */
[----:B------:R-:W-:-:S07]  /*0400*/  FSETP.GEU.AND P2, PT, |R13|, 6.5827683646048100446e-37, PT ;  /* 0x036000000d00780b */ /* 0x000fce0003f4e200 */
[----:B------:R-:W-:-:S08]  /*0410*/  DFMA R16, R14, -600, R12 ;  /* 0xc082c0000e10782b */ /* 0x000fd0000000000c */
[----:B------:R-:W-:-:S10]  /*0420*/  DFMA R10, R10, R16, R14 ;  /* 0x000000100a0a722b */ /* 0x000fd4000000000e */
[----:B------:R-:W-:-:S05]  /*0430*/  FFMA R0, RZ, 4.0859375, R11 ;  /* 0x4082c000ff007823 */ /* 0x000fca000000000b */
[----:B------:R-:W-:-:S13]  /*0440*/  FSETP.GT.AND P0, PT, |R0|, 1.469367938527859385e-39, PT ;  /* 0x001000000000780b */ /* 0x000fda0003f04200 */
[----:B------:R-:W-:Y:S05]  /*0450*/  @P0 BRA P2, `(.L_x_4) ;  /* 0x0000000000180947 */ /* 0x000fea0001000000 */
[----:B------:R-:W-:Y:S01]  /*0460*/  IMAD.MOV.U32 R16, RZ, RZ, RZ ;  /* 0x000000ffff107224 */ /* 0x000fe200078e00ff */
[----:B------:R-:W-:Y:S02]  /*0470*/  MOV R17, 0x4082c000 ;  /* 0x4082c00000117802 */ /* 0x000fe40000000f00 */
[----:B------:R-:W-:-:S07]  /*0480*/  MOV R0, 0x4a0 ;  /* 0x000004a000007802 */ /* 0x000fce0000000f00 */
[----:B0-----:R-:W-:Y:S05]  /*0490*/  CALL.REL.NOINC `($__internal_0_$__cuda_sm20_div_rn_f64_full) ;  /* 0x0000000400807944 */ /* 0x001fea0003c00000 */
[----:B------:R-:W-:Y:S02]  /*04a0*/  IMAD.MOV.U32 R10, RZ, RZ, R20 ;  /* 0x000000ffff0a7224 */ /* 0x000fe400078e0014 */
[----:B------:R-:W-:-:S07]  /*04b0*/  IMAD.MOV.U32 R11, RZ, RZ, R21 ;  /* 0x000000ffff0b7224 */ /* 0x000fce00078e0015 */
.L_x_4:
[----:B------:R-:W-:Y:S05]  /*04c0*/  BSYNC.RECONVERGENT B0 ;  /* 0x0000000000007941 */ /* 0x000fea0003800200 */
.L_x_3:
[----:B------:R-:W1:Y:S01]  /*04d0*/  MUFU.RCP64H R13, 600 ;  /* 0x4082c000000d7908 */ /* 0x000e620000001800 */
[----:B------:R-:W-:Y:S01]  /*04e0*/  IMAD.MOV.U32 R14, RZ, RZ, 0x0 ;  /* 0x00000000ff0e7424 */ /* 0x000fe200078e00ff */
[----:B------:R-:W2:Y:S01]  /*04f0*/  LDCU.64 UR6, c[0x0][0x388] ;  /* 0x00007100ff0677ac */ /* 0x000ea20008000a00 */
[----:B------:R-:W-:Y:S01]  /*0500*/  IMAD.MOV.U32 R15, RZ, RZ, 0x4082c000 ;  /* 0x4082c000ff0f7424 */ /* 0x000fe200078e00ff */
[----:B------:R-:W-:Y:S01]  /*0510*/  DADD R10, R10, R10 ;  /* 0x000000000a0a7229 */ /* 0x000fe2000000000a */
[----:B------:R-:W-:Y:S01]  /*0520*/  IMAD.MOV.U32 R12, RZ, RZ, 0x1 ;  /* 0x00000001ff0c7424 */ /* 0x000fe200078e00ff */
[----:B------:R-:W-:Y:S06]  /*0530*/  BSSY.RECONVERGENT B0, `(.L_x_5) ;  /* 0x0000018000007945 */ /* 0x000fec0003800200 */
[----:B------:R-:W-:-:S02]  /*0540*/  DADD R10, -R10, 1 ;  /* 0x3ff000000a0a7429 */ /* 0x000fc40000000100 */
[----:B-1----:R-:W-:-:S06]  /*0550*/  DFMA R16, R12, -R14, 1 ;  /* 0x3ff000000c10742b */ /* 0x002fcc000000080e */
[----:B--2---:R-:W-:Y:S02]  /*0560*/  DFMA R10, R10, -R2, UR6 ;  /* 0x000000060a0a7e2b */ /* 0x004fe40008000802 */
[----:B------:R-:W-:-:S08]  /*0570*/  DFMA R16, R16, R16, R16 ;  /* 0x000000101010722b */ /* 0x000fd00000000010 */
[----:B------:R-:W-:-:S08]  /*0580*/  DFMA R16, R12, R16, R12 ;  /* 0x000000100c10722b */ /* 0x000fd0000000000c */
[C---:B------:R-:W-:Y:S01]  /*0590*/  DFMA R12, R16.reuse, -R14, 1 ;  /* 0x3ff00000100c742b */ /* 0x040fe2000000080e */
[----:B------:R-:W1:Y:S07]  /*05a0*/  I2F.F64 R14, R7 ;  /* 0x00000007000e7312 */ /* 0x000e6e0000201c00 */
[----:B------:R-:W-:-:S08]  /*05b0*/  DFMA R18, R16, R12, R16 ;  /* 0x0000000c1012722b */ /* 0x000fd00000000010 */
[----:B-1----:R-:W-:Y:S01]  /*05c0*/  DMUL R12, R18, R14 ;  /* 0x0000000e120c7228 */ /* 0x002fe20000000000 */
[----:B------:R-:W-:-:S07]  /*05d0*/  FSETP.GEU.AND P2, PT, |R15|, 6.5827683646048100446e-37, PT ;  /* 0x036000000f00780b */ /* 0x000fce0003f4e200 */
[----:B------:R-:W-:-:S08]  /*05e0*/  DFMA R16, R12, -600, R14 ;  /* 0xc082c0000c10782b */ /* 0x000fd0000000000e */
[----:B------:R-:W-:-:S10]  /*05f0*/  DFMA R12, R18, R16, R12 ;  /* 0x00000010120c722b */ /* 0x000fd4000000000c */
[----:B------:R-:W-:-:S05]  /*0600*/  FFMA R0, RZ, 4.0859375, R13 ;  /* 0x4082c000ff007823 */ /* 0x000fca000000000d */
[----:B------:R-:W-:-:S13]  /*0610*/  FSETP.GT.AND P0, PT, |R0|, 1.469367938527859385e-39, PT ;  /* 0x001000000000780b */ /* 0x000fda0003f04200 */
[----:B------:R-:W-:Y:S05]  /*0620*/  @P0 BRA P2, `(.L_x_6) ;  /* 0x0000000000200947 */ /* 0x000fea0001000000 */
[----:B------:R-:W-:Y:S01]  /*0630*/  MOV R12, R14 ;  /* 0x0000000e000c7202 */ /* 0x000fe20000000f00 */
[----:B------:R-:W-:Y:S01]  /*0640*/  IMAD.MOV.U32 R13, RZ, RZ, R15 ;  /* 0x000000ffff0d7224 */ /* 0x000fe200078e000f */
[----:B------:R-:W-:Y:S01]  /*0650*/  MOV R0, 0x690 ;  /* 0x0000069000007802 */ /* 0x000fe20000000f00 */
[----:B------:R-:W-:Y:S02]  /*0660*/  IMAD.MOV.U32 R16, RZ, RZ, RZ ;  /* 0x000000ffff107224 */ /* 0x000fe400078e00ff */
[----:B------:R-:W-:-:S07]  /*0670*/  IMAD.MOV.U32 R17, RZ, RZ, 0x4082c000 ;  /* 0x4082c000ff117424 */ /* 0x000fce00078e00ff */
[----:B0-----:R-:W-:Y:S05]  /*0680*/  CALL.REL.NOINC `($__internal_0_$__cuda_sm20_div_rn_f64_full) ;  /* 0x0000000400047944 */ /* 0x001fea0003c00000 */
[----:B------:R-:W-:Y:S02]  /*0690*/  IMAD.MOV.U32 R12, RZ, RZ, R20 ;  /* 0x000000ffff0c7224 */ /* 0x000fe400078e0014 */
[----:B------:R-:W-:-:S07]  /*06a0*/  IMAD.MOV.U32 R13, RZ, RZ, R21 ;  /* 0x000000ffff0d7224 */ /* 0x000fce00078e0015 */
.L_x_6:
[----:B------:R-:W-:Y:S05]  /*06b0*/  BSYNC.RECONVERGENT B0 ;  /* 0x0000000000007941 */ /* 0x000fea0003800200 */
.L_x_5:
[----:B------:R-:W1:Y:S01]  /*06c0*/  LDCU.64 UR6, c[0x0][0x390] ;  /* 0x00007200ff0677ac */ /* 0x000e620008000a00 */
[----:B------:R-:W-:Y:S01]  /*06d0*/  DADD R12, R12, R12 ;  /* 0x000000000c0c7229 */ /* 0x000fe2000000000c */
[----:B------:R-:W-:Y:S01]  /*06e0*/  BSSY.RECONVERGENT B0, `(.L_x_7) ;  /* 0x0000035000007945 */ /* 0x000fe20003800200 */
[----:B------:R-:W-:Y:S01]  /*06f0*/  DMUL R14, R10, R10 ;  /* 0x0000000a0a0e7228 */ /* 0x000fe20000000000 */
[----:B------:R-:W-:-:S05]  /*0700*/  MOV R25, RZ ;  /* 0x000000ff00197202 */ /* 0x000fca0000000f00 */
[----:B------:R-:W-:-:S08]  /*0710*/  DADD R12, -R12, 1 ;  /* 0x3ff000000c0c7429 */ /* 0x000fd00000000100 */
[----:B-1----:R-:W-:-:S08]  /*0720*/  DFMA R12, R12, -R2, UR6 ;  /* 0x000000060c0c7e2b */ /* 0x002fd00008000802 */
[----:B------:R-:W-:-:S08]  /*0730*/  DMUL R16, R12, R12 ;  /* 0x0000000c0c107228 */ /* 0x000fd00000000000 */
[----:B------:R-:W-:-:S08]  /*0740*/  DADD R18, R14, R16 ;  /* 0x000000000e127229 */ /* 0x000fd00000000010 */
[----:B------:R-:W-:-:S14]  /*0750*/  DSETP.GT.AND P0, PT, R18, 4, PT ;  /* 0x401000001200742a */ /* 0x000fdc0003f04000 */
[----:B------:R-:W-:Y:S05]  /*0760*/  @P0 BRA `(.L_x_8) ;  /* 0x0000000000480947 */ /* 0x000fea0003800000 */
[----:B------:R-:W1:Y:S01]  /*0770*/  LDC R0, c[0x0][0x380] ;  /* 0x0000e000ff007b82 */ /* 0x000e620000000800 */
[----:B------:R-:W-:Y:S02]  /*0780*/  IMAD.MOV.U32 R18, RZ, RZ, R12 ;  /* 0x000000ffff127224 */ /* 0x000fe400078e000c */
[----:B------:R-:W-:Y:S02]  /*0790*/  IMAD.MOV.U32 R19, RZ, RZ, R13 ;  /* 0x000000ffff137224 */ /* 0x000fe400078e000d */
[----:B------:R-:W-:Y:S02]  /*07a0*/  IMAD.MOV.U32 R20, RZ, RZ, R10 ;  /* 0x000000ffff147224 */ /* 0x000fe400078e000a */
[----:B------:R-:W-:-:S07]  /*07b0*/  IMAD.MOV.U32 R21, RZ, RZ, R11 ;  /* 0x000000ffff157224 */ /* 0x000fce00078e000b */
.L_x_10:
[----:B------:R-:W-:Y:S01]  /*07c0*/  VIADD R25, R25, 0x1 ;  /* 0x0000000119197836 */ /* 0x000fe20000000000 */
[----:B------:R-:W-:Y:S02]  /*07d0*/  DADD R20, R20, R20 ;  /* 0x0000000014147229 */ /* 0x000fe40000000014 */
[----:B------:R-:W-:Y:S02]  /*07e0*/  DADD R14, -R16, R14 ;  /* 0x00000000100e7229 */ /* 0x000fe4000000010e */
[----:B-1----:R-:W-:Y:S02]  /*07f0*/  ISETP.NE.AND P0, PT, R25, R0, PT ;  /* 0x000000001900720c */ /* 0x002fe40003f05270 */
[----:B------:R-:W-:Y:S02]  /*0800*/  MOV R17, RZ ;  /* 0x000000ff00117202 */ /* 0x000fe40000000f00 */
[----:B------:R-:W-:-:S09]  /*0810*/  DFMA R18, R20, R18, R12 ;  /* 0x000000121412722b */ /* 0x000fd2000000000c */
[----:B------:R-:W-:Y:S05]  /*0820*/  @!P0 BRA `(.L_x_9) ;  /* 0x0000000000808947 */ /* 0x000fea0003800000 */
[----:B------:R-:W-:Y:S02]  /*0830*/  DADD R20, R10, R14 ;  /* 0x000000000a147229 */ /* 0x000fe4000000000e */
[----:B------:R-:W-:-:S06]  /*0840*/  DMUL R16, R18, R18 ;  /* 0x0000001212107228 */ /* 0x000fcc0000000000 */
[----:B------:R-:W-:-:S08]  /*0850*/  DMUL R14, R20, R20 ;  /* 0x00000014140e7228 */ /* 0x000fd00000000000 */
[----:B------:R-:W-:-:S08]  /*0860*/  DADD R22, R14, R16 ;  /* 0x000000000e167229 */ /* 0x000fd00000000010 */
[----:B------:R-:W-:-:S14]  /*0870*/  DSETP.GT.AND P0, PT, R22, 4, PT ;  /* 0x401000001600742a */ /* 0x000fdc0003f04000 */
[----:B------:R-:W-:Y:S05]  /*0880*/  @!P0 BRA `(.L_x_10) ;  /* 0xfffffffc00cc8947 */ /* 0x000fea000383ffff */
.L_x_8:
[----:B0-----:R-:W0:Y:S01]  /*0890*/  MUFU.RCP64H R11, R9 ;  /* 0x00000009000b7308 */ /* 0x001e220000001800 */
[----:B------:R-:W-:Y:S01]  /*08a0*/  IMAD.MOV.U32 R10, RZ, RZ, 0x1 ;  /* 0x00000001ff0a7424 */ /* 0x000fe200078e00ff */
[----:B------:R-:W-:Y:S05]  /*08b0*/  BSSY.RECONVERGENT B1, `(.L_x_11) ;  /* 0x0000014000017945 */ /* 0x000fea0003800200 */
[----:B0-----:R-:W-:-:S08]  /*08c0*/  DFMA R12, -R8, R10, 1 ;  /* 0x3ff00000080c742b */ /* 0x001fd0000000010a */
[----:B------:R-:W-:-:S08]  /*08d0*/  DFMA R12, R12, R12, R12 ;  /* 0x0000000c0c0c722b */ /* 0x000fd0000000000c */
[----:B------:R-:W-:Y:S02]  /*08e0*/  DFMA R10, R10, R12, R10 ;  /* 0x0000000c0a0a722b */ /* 0x000fe4000000000a */
[----:B------:R-:W0:Y:S06]  /*08f0*/  I2F.F64.U32 R12, R25 ;  /* 0x00000019000c7312 */ /* 0x000e2c0000201800 */
[----:B------:R-:W-:-:S08]  /*0900*/  DFMA R14, -R8, R10, 1 ;  /* 0x3ff00000080e742b */ /* 0x000fd0000000010a */
[----:B------:R-:W-:Y:S01]  /*0910*/  DFMA R10, R10, R14, R10 ;  /* 0x0000000e0a0a722b */ /* 0x000fe2000000000a */
[----:B0-----:R-:W-:-:S07]  /*0920*/  FSETP.GEU.AND P2, PT, |R13|, 6.5827683646048100446e-37, PT ;  /* 0x036000000d00780b */ /* 0x001fce0003f4e200 */
[----:B------:R-:W-:-:S08]  /*0930*/  DMUL R14, R12, R10 ;  /* 0x0000000a0c0e7228 */ /* 0x000fd00000000000 */
[----:B------:R-:W-:-:S08]  /*0940*/  DFMA R16, -R8, R14, R12 ;  /* 0x0000000e0810722b */ /* 0x000fd0000000010c */
[----:B------:R-:W-:-:S10]  /*0950*/  DFMA R10, R10, R16, R14 ;  /* 0x000000100a0a722b */ /* 0x000fd4000000000e */
[----:B------:R-:W-:-:S05]  /*0960*/  FFMA R0, RZ, R9, R11 ;  /* 0x00000009ff007223 */ /* 0x000fca000000000b */
[----:B------:R-:W-:-:S13]  /*0970*/  FSETP.GT.AND P0, PT, |R0|, 1.469367938527859385e-39, PT ;  /* 0x001000000000780b */ /* 0x000fda0003f04200 */
[----:B------:R-:W-:Y:S05]  /*0980*/  @P0 BRA P2, `(.L_x_12) ;  /* 0x0000000000180947 */ /* 0x000fea0001000000 */
[----:B------:R-:W-:Y:S01]  /*0990*/  IMAD.MOV.U32 R16, RZ, RZ, R8 ;  /* 0x000000ffff107224 */ /* 0x000fe200078e0008 */
[----:B------:R-:W-:Y:S01]  /*09a0*/  MOV R0, 0x9d0 ;  /* 0x000009d000007802 */ /* 0x000fe20000000f00 */
[----:B------:R-:W-:-:S07]  /*09b0*/  IMAD.MOV.U32 R17, RZ, RZ, R9 ;  /* 0x000000ffff117224 */ /* 0x000fce00078e0009 */
[----:B------:R-:W-:Y:S05]  /*09c0*/  CALL.REL.NOINC `($__internal_0_$__cuda_sm20_div_rn_f64_full) ;  /* 0x0000000000347944 */ /* 0x000fea0003c00000 */
[----:B------:R-:W-:Y:S02]  /*09d0*/  IMAD.MOV.U32 R10, RZ, RZ, R20 ;  /* 0x000000ffff0a7224 */ /* 0x000fe400078e0014 */
[----:B------:R-:W-:-:S07]  /*09e0*/  IMAD.MOV.U32 R11, RZ, RZ, R21 ;  /* 0x000000ffff0b7224 */ /* 0x000fce00078e0015 */
.L_x_12:
[----:B------:R-:W-:Y:S05]  /*09f0*/  BSYNC.RECONVERGENT B1 ;  /* 0x0000000000017941 */ /* 0x000fea0003800200 */
.L_x_11:
[----:B------:R-:W-:-:S08]  /*0a00*/  DADD R10, -R10, 1 ;  /* 0x3ff000000a0a7429 */ /* 0x000fd00000000100 */
[----:B------:R-:W-:-:S06]  /*0a10*/  DMUL R10, R10, 255 ;  /* 0x406fe0000a0a7828 */ /* 0x000fcc0000000000 */
[----:B------:R1:W2:Y:S05]  /*0a20*/  F2I.F64.TRUNC R17, R10 ;  /* 0x0000000a00117311 */ /* 0x0002aa000030d100 */
.L_x_9:
[----:B------:R-:W-:Y:S05]  /*0a30*/  BSYNC.RECONVERGENT B0 ;  /* 0x0000000000007941 */ /* 0x000fea0003800200 */
.L_x_7:
[----:B-1----:R-:W1:Y:S01]  /*0a40*/  LDC.64 R10, c[0x0][0x3a0] ;  /* 0x0000e800ff0a7b82 */ /* 0x002e620000000a00 */
[----:B------:R-:W-:-:S04]  /*0a50*/  IMAD R7, R6, 0x258, R7 ;  /* 0x0000025806077824 */ /* 0x000fc800078e0207 */
[----:B-1----:R-:W-:-:S05]  /*0a60*/  IMAD.WIDE R6, R7, 0x4, R10 ;  /* 0x0000000407067825 */ /* 0x002fca00078e020a */
[----:B--2---:R1:W-:Y:S01]  /*0a70*/  STG.E desc[UR4][R6.64], R17 ;  /* 0x0000001106007986 */ /* 0x0043e2000c101904 */
[----:B------:R-:W-:Y:S05]  /*0a80*/  @!P1 BRA `(.L_x_13) ;  /* 0xfffffff800149947 */ /* 0x000fea000383ffff */
[----:B------:R-:W-:Y:S05]  /*0a90*/  EXIT ;  /* 0x000000000000794d */ /* 0x000fea0003800000 */
        .weak           $__internal_0_$__cuda_sm20_div_rn_f64_full
        .type           $__internal_0_$__cuda_sm20_div_rn_f64_full,@function
        .size           $__internal_0_$__cuda_sm20_div_rn_f64_full,(.L_x_20 - $__internal_0_$__cuda_sm20_div_rn_f64_full)
$__internal_0_$__cuda_sm20_div_rn_f64_full:
[----:B------:R-:W-:Y:S01]  /*0aa0*/  FSETP.GEU.AND P3, PT, |R13|, 1.469367938527859385e-39, PT ;  /* 0x001000000d00780b */ /* 0x000fe20003f6e200 */
[----:B------:R-:W-:Y:S01]  /*0ab0*/  IMAD.MOV.U32 R27, RZ, RZ, 0x1ca00000 ;  /* 0x1ca00000ff1b7424 */ /* 0x000fe200078e00ff */
[C---:B------:R-:W-:Y:S01]  /*0ac0*/  FSETP.GEU.AND P0, PT, |R17|.reuse, 1.469367938527859385e-39, PT ;  /* 0x001000001100780b */ /* 0x040fe20003f0e200 */
[----:B------:R-:W-:Y:S01]  /*0ad0*/  IMAD.MOV.U32 R18, RZ, RZ, R12 ;  /* 0x000000ffff127224 */ /* 0x000fe200078e000c */
[----:B------:R-:W-:Y:S01]  /*0ae0*/  LOP3.LUT R14, R17, 0x800fffff, RZ, 0xc0, !PT ;  /* 0x800fffff110e7812 */ /* 0x000fe200078ec0ff */
[----:B------:R-:W-:Y:S01]  /*0af0*/  IMAD.MOV.U32 R20, RZ, RZ, 0x1 ;  /* 0x00000001ff147424 */ /* 0x000fe200078e00ff */
[----:B------:R-:W-:Y:S01]  /*0b00*/  LOP3.LUT R26, R13, 0x7ff00000, RZ, 0xc0, !PT ;  /* 0x7ff000000d1a7812 */ /* 0x000fe200078ec0ff */
[----:B------:R-:W-:Y:S01]  /*0b10*/  BSSY.RECONVERGENT B2, `(.L_x_14) ;  /* 0x0000050000027945 */ /* 0x000fe20003800200 */
[----:B------:R-:W-:Y:S02]  /*0b20*/  LOP3.LUT R15, R14, 0x3ff00000, RZ, 0xfc, !PT ;  /* 0x3ff000000e0f7812 */ /* 0x000fe400078efcff */
[----:B------:R-:W-:-:S02]  /*0b30*/  MOV R14, R16 ;  /* 0x00000010000e7202 */ /* 0x000fc40000000f00 */
[C---:B------:R-:W-:Y:S01]  /*0b40*/  LOP3.LUT R29, R17.reuse, 0x7ff00000, RZ, 0xc0, !PT ;  /* 0x7ff00000111d7812 */ /* 0x040fe200078ec0ff */
[----:B------:R-:W-:Y:S01]  /*0b50*/  @!P3 IMAD.MOV.U32 R22, RZ, RZ, RZ ;  /* 0x000000ffff16b224 */ /* 0x000fe200078e00ff */
[----:B------:R-:W-:Y:S01]  /*0b60*/  @!P3 LOP3.LUT R19, R17, 0x7ff00000, RZ, 0xc0, !PT ;  /* 0x7ff000001113b812 */ /* 0x000fe200078ec0ff */
[----:B------:R-:W-:Y:S01]  /*0b70*/  @!P0 DMUL R14, R16, 8.98846567431157953865e+307 ;  /* 0x7fe00000100e8828 */ /* 0x000fe20000000000 */
[C---:B------:R-:W-:Y:S02]  /*0b80*/  ISETP.GE.U32.AND P2, PT, R26.reuse, R29, PT ;  /* 0x0000001d1a00720c */ /* 0x040fe40003f46070 */
[----:B------:R-:W-:Y:S02]  /*0b90*/  @!P3 ISETP.GE.U32.AND P4, PT, R26, R19, PT ;  /* 0x000000131a00b20c */ /* 0x000fe40003f86070 */
[C---:B------:R-:W-:Y:S01]  /*0ba0*/  SEL R19, R27.reuse, 0x63400000, !P2 ;  /* 0x634000001b137807 */ /* 0x040fe20005000000 */
[----:B------:R-:W0:Y:S01]  /*0bb0*/  MUFU.RCP64H R21, R15 ;  /* 0x0000000f00157308 */ /* 0x000e220000001800 */
[----:B------:R-:W-:-:S02]  /*0bc0*/  @!P3 SEL R23, R27, 0x63400000, !P4 ;  /* 0x634000001b17b807 */ /* 0x000fc40006000000 */
[--C-:B------:R-:W-:Y:S02]  /*0bd0*/  LOP3.LUT R19, R19, 0x800fffff, R13.reuse, 0xf8, !PT ;  /* 0x800fffff13137812 */ /* 0x100fe400078ef80d */
[----:B------:R-:W-:Y:S02]  /*0be0*/  @!P3 LOP3.LUT R23, R23, 0x80000000, R13, 0xf8, !PT ;  /* 0x800000001717b812 */ /* 0x000fe400078ef80d */
[----:B------:R-:W-:Y:S02]  /*0bf0*/  @!P0 LOP3.LUT R29, R15, 0x7ff00000, RZ, 0xc0, !PT ;  /* 0x7ff000000f1d8812 */ /* 0x000fe400078ec0ff */
[----:B------:R-:W-:-:S06]  /*0c00*/  @!P3 LOP3.LUT R23, R23, 0x100000, RZ, 0xfc, !PT ;  /* 0x001000001717b812 */ /* 0x000fcc00078efcff */
[----:B------:R-:W-:Y:S02]  /*0c10*/  @!P3 DFMA R18, R18, 2, -R22 ;  /* 0x400000001212b82b */ /* 0x000fe40000000816 */
[----:B0-----:R-:W-:-:S08]  /*0c20*/  DFMA R22, R20, -R14, 1 ;  /* 0x3ff000001416742b */ /* 0x001fd0000000080e */
[----:B------:R-:W-:-:S08]  /*0c30*/  DFMA R22, R22, R22, R22 ;  /* 0x000000161616722b */ /* 0x000fd00000000016 */
[----:B------:R-:W-:-:S08]  /*0c40*/  DFMA R22, R20, R22, R20 ;  /* 0x000000161416722b */ /* 0x000fd00000000014 */
[----:B------:R-:W-:-:S08]  /*0c50*/  DFMA R20, R22, -R14, 1 ;  /* 0x3ff000001614742b */ /* 0x000fd0000000080e */
[----:B------:R-:W-:-:S08]  /*0c60*/  DFMA R20, R22, R20, R22 ;  /* 0x000000141614722b */ /* 0x000fd00000000016 */
[----:B------:R-:W-:-:S08]  /*0c70*/  DMUL R22, R20, R18 ;  /* 0x0000001214167228 */ /* 0x000fd00000000000 */
[----:B------:R-:W-:-:S08]  /*0c80*/  DFMA R24, R22, -R14, R18 ;  /* 0x8000000e1618722b */ /* 0x000fd00000000012 */
[----:B------:R-:W-:Y:S01]  /*0c90*/  DFMA R24, R20, R24, R22 ;  /* 0x000000181418722b */ /* 0x000fe20000000016 */
[----:B------:R-:W-:Y:S01]  /*0ca0*/  IMAD.MOV.U32 R22, RZ, RZ, R26 ;  /* 0x000000ffff167224 */ /* 0x000fe200078e001a */
[----:B------:R-:W-:-:S04]  /*0cb0*/  @!P3 LOP3.LUT R22, R19, 0x7ff00000, RZ, 0xc0, !PT ;  /* 0x7ff000001316b812 */ /* 0x000fc800078ec0ff */
[----:B------:R-:W-:-:S04]  /*0cc0*/  IADD3 R20, PT, PT, R22, -0x1, RZ ;  /* 0xffffffff16147810 */ /* 0x000fc80007ffe0ff */
[----:B------:R-:W-:Y:S01]  /*0cd0*/  ISETP.GT.U32.AND P0, PT, R20, 0x7feffffe, PT ;  /* 0x7feffffe1400780c */ /* 0x000fe20003f04070 */
[----:B------:R-:W-:-:S05]  /*0ce0*/  VIADD R20, R29, 0xffffffff ;  /* 0xffffffff1d147836 */ /* 0x000fca0000000000 */
[----:B------:R-:W-:-:S13]  /*0cf0*/  ISETP.GT.U32.OR P0, PT, R20, 0x7feffffe, P0 ;  /* 0x7feffffe1400780c */ /* 0x000fda0000704470 */
[----:B------:R-:W-:Y:S05]  /*0d00*/  @P0 BRA `(.L_x_15) ;  /* 0x00000000006c0947 */ /* 0x000fea0003800000 */
[----:B------:R-:W-:-:S04]  /*0d10*/  LOP3.LUT R13, R17, 0x7ff00000, RZ, 0xc0, !PT ;  /* 0x7ff00000110d7812 */ /* 0x000fc800078ec0ff */
[CC--:B------:R-:W-:Y:S02]  /*0d20*/  VIADDMNMX R12, R26.reuse, -R13.reuse, 0xb9600000, !PT ;  /* 0xb96000001a0c7446 */ /* 0x0c0fe4000780090d */
[----:B------:R-:W-:Y:S02]  /*0d30*/  ISETP.GE.U32.AND P0, PT, R26, R13, PT ;  /* 0x0000000d1a00720c */ /* 0x000fe40003f06070 */
[----:B------:R-:W-:Y:S02]  /*0d40*/  VIMNMX R12, PT, PT, R12, 0x46a00000, PT ;  /* 0x46a000000c0c7848 */ /* 0x000fe40003fe0100 */
[----:B------:R-:W-:-:S05]  /*0d50*/  SEL R27, R27, 0x63400000, !P0 ;  /* 0x634000001b1b7807 */ /* 0x000fca0004000000 */
[----:B------:R-:W-:Y:S02]  /*0d60*/  IMAD.IADD R22, R12, 0x1, -R27 ;  /* 0x000000010c167824 */ /* 0x000fe400078e0a1b */
[----:B------:R-:W-:Y:S02]  /*0d70*/  IMAD.MOV.U32 R12, RZ, RZ, RZ ;  /* 0x000000ffff0c7224 */ /* 0x000fe400078e00ff */
[----:B------:R-:W-:-:S06]  /*0d80*/  VIADD R13, R22, 0x7fe00000 ;  /* 0x7fe00000160d7836 */ /* 0x000fcc0000000000 */
[----:B------:R-:W-:-:S10]  /*0d90*/  DMUL R20, R24, R12 ;  /* 0x0000000c18147228 */ /* 0x000fd40000000000 */
[----:B------:R-:W-:-:S13]  /*0da0*/  FSETP.GTU.AND P0, PT, |R21|, 1.469367938527859385e-39, PT ;  /* 0x001000001500780b */ /* 0x000fda0003f0c200 */
[----:B------:R-:W-:Y:S05]  /*0db0*/  @P0 BRA `(.L_x_16) ;  /* 0x0000000000940947 */ /* 0x000fea0003800000 */
[----:B------:R-:W-:-:S06]  /*0dc0*/  DFMA R14, R24, -R14, R18 ;  /* 0x8000000e180e722b */ /* 0x000fcc0000000012 */
[----:B------:R-:W-:-:S04]  /*0dd0*/  IMAD.MOV.U32 R14, RZ, RZ, RZ ;  /* 0x000000ffff0e7224 */ /* 0x000fc800078e00ff */
[C---:B------:R-:W-:Y:S02]  /*0de0*/  FSETP.NEU.AND P0, PT, R15.reuse, RZ, PT ;  /* 0x000000ff0f00720b */ /* 0x040fe40003f0d000 */
[----:B------:R-:W-:-:S04]  /*0df0*/  LOP3.LUT R17, R15, 0x80000000, R17, 0x48, !PT ;  /* 0x800000000f117812 */ /* 0x000fc800078e4811 */
[----:B------:R-:W-:-:S07]  /*0e00*/  LOP3.LUT R15, R17, R13, RZ, 0xfc, !PT ;  /* 0x0000000d110f7212 */ /* 0x000fce00078efcff */
[----:B------:R-:W-:Y:S05]  /*0e10*/  @!P0 BRA `(.L_x_16) ;  /* 0x00000000007c8947 */ /* 0x000fea0003800000 */
[----:B------:R-:W-:Y:S01]  /*0e20*/  IADD3 R13, PT, PT, -R22, RZ, RZ ;  /* 0x000000ff160d7210 */ /* 0x000fe20007ffe1ff */
[----:B------:R-:W-:Y:S01]  /*0e30*/  IMAD.MOV.U32 R12, RZ, RZ, RZ ;  /* 0x000000ffff0c7224 */ /* 0x000fe200078e00ff */
[----:B------:R-:W-:-:S05]  /*0e40*/  DMUL.RP R14, R24, R14 ;  /* 0x0000000e180e7228 */ /* 0x000fca0000008000 */
[----:B------:R-:W-:-:S05]  /*0e50*/  DFMA R12, R20, -R12, R24 ;  /* 0x8000000c140c722b */ /* 0x000fca0000000018 */
[----:B------:R-:W-:Y:S02]  /*0e60*/  LOP3.LUT R17, R15, R17, RZ, 0x3c, !PT ;  /* 0x000000110f117212 */ /* 0x000fe400078e3cff */
[----:B------:R-:W-:-:S04]  /*0e70*/  IADD3 R12, PT, PT, -R22, -0x43300000, RZ ;  /* 0xbcd00000160c7810 */ /* 0x000fc80007ffe1ff */
[----:B------:R-:W-:-:S04]  /*0e80*/  FSETP.NEU.AND P0, PT, |R13|, R12, PT ;  /* 0x0000000c0d00720b */ /* 0x000fc80003f0d200 */
[----:B------:R-:W-:Y:S02]  /*0e90*/  FSEL R20, R14, R20, !P0 ;  /* 0x000000140e147208 */ /* 0x000fe40004000000 */
[----:B------:R-:W-:Y:S01]  /*0ea0*/  FSEL R21, R17, R21, !P0 ;  /* 0x0000001511157208 */ /* 0x000fe20004000000 */
[----:B------:R-:W-:Y:S06]  /*0eb0*/  BRA `(.L_x_16) ;  /* 0x0000000000547947 */ /* 0x000fec0003800000 */
.L_x_15:
[----:B------:R-:W-:-:S14]  /*0ec0*/  DSETP.NAN.AND P0, PT, R12, R12, PT ;  /* 0x0000000c0c00722a */ /* 0x000fdc0003f08000 */
[----:B------:R-:W-:Y:S05]  /*0ed0*/  @P0 BRA `(.L_x_17) ;  /* 0x0000000000440947 */ /* 0x000fea0003800000 */
[----:B------:R-:W-:-:S14]  /*0ee0*/  DSETP.NAN.AND P0, PT, R16, R16, PT ;  /* 0x000000101000722a */ /* 0x000fdc0003f08000 */
[----:B------:R-:W-:Y:S05]  /*0ef0*/  @P0 BRA `(.L_x_18) ;  /* 0x0000000000300947 */ /* 0x000fea0003800000 */
[----:B------:R-:W-:Y:S01]  /*0f00*/  ISETP.NE.AND P0, PT, R22, R29, PT ;  /* 0x0000001d1600720c */ /* 0x000fe20003f05270 */
[----:B------:R-:W-:Y:S02]  /*0f10*/  IMAD.MOV.U32 R20, RZ, RZ, 0x0 ;  /* 0x00000000ff147424 */ /* 0x000fe400078e00ff */
[----:B------:R-:W-:-:S10]  /*0f20*/  IMAD.MOV.U32 R21, RZ, RZ, -0x80000 ;  /* 0xfff80000ff157424 */ /* 0x000fd400078e00ff */
[----:B------:R-:W-:Y:S05]  /*0f30*/  @!P0 BRA `(.L_x_16) ;  /* 0x0000000000348947 */ /* 0x000fea0003800000 */
[----:B------:R-:W-:Y:S02]  /*0f40*/  ISETP.NE.AND P0, PT, R22, 0x7ff00000, PT ;  /* 0x7ff000001600780c */ /* 0x000fe40003f05270 */
[----:B------:R-:W-:Y:S02]  /*0f50*/  LOP3.LUT R21, R13, 0x80000000, R17, 0x48, !PT ;  /* 0x800000000d157812 */ /* 0x000fe400078e4811 */
[----:B------:R-:W-:-:S13]  /*0f60*/  ISETP.EQ.OR P0, PT, R29, RZ, !P0 ;  /* 0x000000ff1d00720c */ /* 0x000fda0004702670 */
[----:B------:R-:W-:Y:S01]  /*0f70*/  @P0 LOP3.LUT R12, R21, 0x7ff00000, RZ, 0xfc, !PT ;  /* 0x7ff00000150c0812 */ /* 0x000fe200078efcff */
[----:B------:R-:W-:Y:S02]  /*0f80*/  @!P0 IMAD.MOV.U32 R20, RZ, RZ, RZ ;  /* 0x000000ffff148224 */ /* 0x000fe400078e00ff */
[----:B------:R-:W-:Y:S01]  /*0f90*/  @P0 IMAD.MOV.U32 R20, RZ, RZ, RZ ;  /* 0x000000ffff140224 */ /* 0x000fe200078e00ff */
[----:B------:R-:W-:Y:S01]  /*0fa0*/  @P0 MOV R21, R12 ;  /* 0x0000000c00150202 */ /* 0x000fe20000000f00 */
[----:B------:R-:W-:Y:S06]  /*0fb0*/  BRA `(.L_x_16) ;  /* 0x0000000000147947 */ /* 0x000fec0003800000 */
.L_x_18:
[----:B------:R-:W-:Y:S01]  /*0fc0*/  LOP3.LUT R21, R17, 0x80000, RZ, 0xfc, !PT ;  /* 0x0008000011157812 */ /* 0x000fe200078efcff */
[----:B------:R-:W-:Y:S01]  /*0fd0*/  IMAD.MOV.U32 R20, RZ, RZ, R16 ;  /* 0x000000ffff147224 */ /* 0x000fe200078e0010 */
[----:B------:R-:W-:Y:S06]  /*0fe0*/  BRA `(.L_x_16) ;  /* 0x0000000000087947 */ /* 0x000fec0003800000 */
.L_x_17:
[----:B------:R-:W-:Y:S01]  /*0ff0*/  LOP3.LUT R21, R13, 0x80000, RZ, 0xfc, !PT ;  /* 0x000800000d157812 */ /* 0x000fe200078efcff */
[----:B------:R-:W-:-:S07]  /*1000*/  IMAD.MOV.U32 R20, RZ, RZ, R12 ;  /* 0x000000ffff147224 */ /* 0x000fce00078e000c */
.L_x_16:
[----:B------:R-:W-:Y:S05]  /*1010*/  BSYNC.RECONVERGENT B2 ;  /* 0x0000000000027941 */ /* 0x000fea0003800200 */
.L_x_14:
[----:B------:R-:W-:Y:S02]  /*1020*/  IMAD.MOV.U32 R12, RZ, RZ, R0 ;  /* 0x000000ffff0c7224 */ /* 0x000fe400078e0000 */
[----:B------:R-:W-:-:S04]  /*1030*/  IMAD.MOV.U32 R13, RZ, RZ, 0x0 ;  /* 0x00000000ff0d7424 */ /* 0x000fc800078e00ff */
[----:B------:R-:W-:Y:S05]  /*1040*/  RET.REL.NODEC R12 `(_Z13iterateKernelidddPi) ;  /* 0xffffffec0cec7950 */ /* 0x000fea0003c3ffff */
.L_x_19:
[----:B------:R-:W-:-:S00]  /*1050*/  BRA `(.L_x_19) ;  /* 0xfffffffc00fc7947 */ /* 0x000fc0000383ffff */
[----:B------:R-:W-:-:S00]  /*1060*/  NOP ;  /* 0x0000000000007918 */ /* 0x000fc00000000000 */
        /* <DEDUP_REMOVED lines=9> */
.L_x_20:


//--------------------- .nv.shared.reserved.0     --------------------------
	.section	.nv.shared.reserved.0,"aw",@nobits
	.weak		__nv_reservedSMEM_offset_0_alias
	.size		__nv_reservedSMEM_offset_0_alias, 0, 64
	.other		__nv_reservedSMEM_offset_0_alias,@"STO_CUDA_RESERVED_SHARED STV_DEFAULT"
__nv_reservedSMEM_offset_0_alias:
	.zero		0
	.zero		64


//--------------------- .nv.constant0._Z13iterateKernelidddPi --------------------------
	.section	.nv.constant0._Z13iterateKernelidddPi,"a",@progbits
	.sectionflags	@""
	.align	4
.nv.constant0._Z13iterateKernelidddPi:
	.zero		936


//--------------------- SYMBOLS --------------------------

	.type		.nv.reservedSmem.offset0,@object
	.size		.nv.reservedSmem.offset0,0x4
